//
// Generated by NVIDIA NVVM Compiler
//
// Compiler Build ID: CL-36424714
// Cuda compilation tools, release 13.0, V13.0.88
// Based on NVVM 20.0.0
//

.version 9.0
.target sm_100
.address_size 64

	// .globl	_Z4hashPfiPiii

.visible .entry _Z4hashPfiPiii(
	.param .u64 .ptr .align 1 _Z4hashPfiPiii_param_0,
	.param .u32 _Z4hashPfiPiii_param_1,
	.param .u64 .ptr .align 1 _Z4hashPfiPiii_param_2,
	.param .u32 _Z4hashPfiPiii_param_3,
	.param .u32 _Z4hashPfiPiii_param_4
)
{
	.reg .pred 	%p<45>;
	.reg .b32 	%r<148>;
	.reg .b32 	%f<63>;
	.reg .b64 	%rd<19>;
	.reg .b64 	%fd<63>;

	ld.param.u64 	%rd8, [_Z4hashPfiPiii_param_0];
	ld.param.u32 	%r36, [_Z4hashPfiPiii_param_1];
	ld.param.u64 	%rd9, [_Z4hashPfiPiii_param_2];
	ld.param.u32 	%r37, [_Z4hashPfiPiii_param_3];
	cvta.to.global.u64 	%rd1, %rd8;
	cvta.to.global.u64 	%rd2, %rd9;
	mov.u32 	%r38, %tid.x;
	mov.u32 	%r39, %ctaid.x;
	mov.u32 	%r1, %ntid.x;
	mad.lo.s32 	%r134, %r39, %r1, %r38;
	setp.ge.s32 	%p1, %r134, %r37;
	@%p1 bra 	$L__BB0_18;
	setp.gt.s32 	%p2, %r36, 0;
	mov.u32 	%r40, %nctaid.x;
	mul.lo.s32 	%r3, %r1, %r40;
	@%p2 bra 	$L__BB0_2;
	bra.uni 	$L__BB0_17;
$L__BB0_2:
	and.b32  	%r4, %r36, 15;
	add.s32 	%r5, %r4, -1;
	and.b32  	%r6, %r36, 7;
	add.s32 	%r7, %r6, -1;
	and.b32  	%r8, %r36, 2147483632;
	and.b32  	%r9, %r36, 3;
	neg.s32 	%r10, %r8;
	add.s64 	%rd3, %rd1, 32;
$L__BB0_3:
	setp.lt.u32 	%p4, %r36, 16;
	mul.wide.s32 	%rd12, %r134, 4;
	add.s64 	%rd4, %rd2, %rd12;
	mov.b32 	%r141, 0;
	st.global.u32 	[%rd4], %r141;
	mov.u32 	%r146, %r141;
	@%p4 bra 	$L__BB0_6;
	mov.b32 	%r146, 0;
	mov.u64 	%rd18, %rd3;
	mov.u32 	%r135, %r10;
$L__BB0_5:
	.pragma "nounroll";
	ld.global.f32 	%f1, [%rd18+-32];
	mul.f32 	%f2, %f1, 0f461C4000;
	cvt.f64.f32 	%fd1, %f2;
	add.f64 	%fd2, %fd1, 0d3FE0000000000000;
	cvt.rzi.s32.f64 	%r45, %fd2;
	setp.eq.s32 	%p5, %r45, %r134;
	selp.u32 	%r46, 1, 0, %p5;
	add.s32 	%r47, %r146, %r46;
	ld.global.f32 	%f3, [%rd18+-28];
	mul.f32 	%f4, %f3, 0f461C4000;
	cvt.f64.f32 	%fd3, %f4;
	add.f64 	%fd4, %fd3, 0d3FE0000000000000;
	cvt.rzi.s32.f64 	%r48, %fd4;
	setp.eq.s32 	%p6, %r48, %r134;
	selp.u32 	%r49, 1, 0, %p6;
	add.s32 	%r50, %r47, %r49;
	ld.global.f32 	%f5, [%rd18+-24];
	mul.f32 	%f6, %f5, 0f461C4000;
	cvt.f64.f32 	%fd5, %f6;
	add.f64 	%fd6, %fd5, 0d3FE0000000000000;
	cvt.rzi.s32.f64 	%r51, %fd6;
	setp.eq.s32 	%p7, %r51, %r134;
	selp.u32 	%r52, 1, 0, %p7;
	add.s32 	%r53, %r50, %r52;
	ld.global.f32 	%f7, [%rd18+-20];
	mul.f32 	%f8, %f7, 0f461C4000;
	cvt.f64.f32 	%fd7, %f8;
	add.f64 	%fd8, %fd7, 0d3FE0000000000000;
	cvt.rzi.s32.f64 	%r54, %fd8;
	setp.eq.s32 	%p8, %r54, %r134;
	selp.u32 	%r55, 1, 0, %p8;
	add.s32 	%r56, %r53, %r55;
	ld.global.f32 	%f9, [%rd18+-16];
	mul.f32 	%f10, %f9, 0f461C4000;
	cvt.f64.f32 	%fd9, %f10;
	add.f64 	%fd10, %fd9, 0d3FE0000000000000;
	cvt.rzi.s32.f64 	%r57, %fd10;
	setp.eq.s32 	%p9, %r57, %r134;
	selp.u32 	%r58, 1, 0, %p9;
	add.s32 	%r59, %r56, %r58;
	ld.global.f32 	%f11, [%rd18+-12];
	mul.f32 	%f12, %f11, 0f461C4000;
	cvt.f64.f32 	%fd11, %f12;
	add.f64 	%fd12, %fd11, 0d3FE0000000000000;
	cvt.rzi.s32.f64 	%r60, %fd12;
	setp.eq.s32 	%p10, %r60, %r134;
	selp.u32 	%r61, 1, 0, %p10;
	add.s32 	%r62, %r59, %r61;
	ld.global.f32 	%f13, [%rd18+-8];
	mul.f32 	%f14, %f13, 0f461C4000;
	cvt.f64.f32 	%fd13, %f14;
	add.f64 	%fd14, %fd13, 0d3FE0000000000000;
	cvt.rzi.s32.f64 	%r63, %fd14;
	setp.eq.s32 	%p11, %r63, %r134;
	selp.u32 	%r64, 1, 0, %p11;
	add.s32 	%r65, %r62, %r64;
	ld.global.f32 	%f15, [%rd18+-4];
	mul.f32 	%f16, %f15, 0f461C4000;
	cvt.f64.f32 	%fd15, %f16;
	add.f64 	%fd16, %fd15, 0d3FE0000000000000;
	cvt.rzi.s32.f64 	%r66, %fd16;
	setp.eq.s32 	%p12, %r66, %r134;
	selp.u32 	%r67, 1, 0, %p12;
	add.s32 	%r68, %r65, %r67;
	ld.global.f32 	%f17, [%rd18];
	mul.f32 	%f18, %f17, 0f461C4000;
	cvt.f64.f32 	%fd17, %f18;
	add.f64 	%fd18, %fd17, 0d3FE0000000000000;
	cvt.rzi.s32.f64 	%r69, %fd18;
	setp.eq.s32 	%p13, %r69, %r134;
	selp.u32 	%r70, 1, 0, %p13;
	add.s32 	%r71, %r68, %r70;
	ld.global.f32 	%f19, [%rd18+4];
	mul.f32 	%f20, %f19, 0f461C4000;
	cvt.f64.f32 	%fd19, %f20;
	add.f64 	%fd20, %fd19, 0d3FE0000000000000;
	cvt.rzi.s32.f64 	%r72, %fd20;
	setp.eq.s32 	%p14, %r72, %r134;
	selp.u32 	%r73, 1, 0, %p14;
	add.s32 	%r74, %r71, %r73;
	ld.global.f32 	%f21, [%rd18+8];
	mul.f32 	%f22, %f21, 0f461C4000;
	cvt.f64.f32 	%fd21, %f22;
	add.f64 	%fd22, %fd21, 0d3FE0000000000000;
	cvt.rzi.s32.f64 	%r75, %fd22;
	setp.eq.s32 	%p15, %r75, %r134;
	selp.u32 	%r76, 1, 0, %p15;
	add.s32 	%r77, %r74, %r76;
	ld.global.f32 	%f23, [%rd18+12];
	mul.f32 	%f24, %f23, 0f461C4000;
	cvt.f64.f32 	%fd23, %f24;
	add.f64 	%fd24, %fd23, 0d3FE0000000000000;
	cvt.rzi.s32.f64 	%r78, %fd24;
	setp.eq.s32 	%p16, %r78, %r134;
	selp.u32 	%r79, 1, 0, %p16;
	add.s32 	%r80, %r77, %r79;
	ld.global.f32 	%f25, [%rd18+16];
	mul.f32 	%f26, %f25, 0f461C4000;
	cvt.f64.f32 	%fd25, %f26;
	add.f64 	%fd26, %fd25, 0d3FE0000000000000;
	cvt.rzi.s32.f64 	%r81, %fd26;
	setp.eq.s32 	%p17, %r81, %r134;
	selp.u32 	%r82, 1, 0, %p17;
	add.s32 	%r83, %r80, %r82;
	ld.global.f32 	%f27, [%rd18+20];
	mul.f32 	%f28, %f27, 0f461C4000;
	cvt.f64.f32 	%fd27, %f28;
	add.f64 	%fd28, %fd27, 0d3FE0000000000000;
	cvt.rzi.s32.f64 	%r84, %fd28;
	setp.eq.s32 	%p18, %r84, %r134;
	selp.u32 	%r85, 1, 0, %p18;
	add.s32 	%r86, %r83, %r85;
	ld.global.f32 	%f29, [%rd18+24];
	mul.f32 	%f30, %f29, 0f461C4000;
	cvt.f64.f32 	%fd29, %f30;
	add.f64 	%fd30, %fd29, 0d3FE0000000000000;
	cvt.rzi.s32.f64 	%r87, %fd30;
	setp.eq.s32 	%p19, %r87, %r134;
	selp.u32 	%r88, 1, 0, %p19;
	add.s32 	%r89, %r86, %r88;
	ld.global.f32 	%f31, [%rd18+28];
	mul.f32 	%f32, %f31, 0f461C4000;
	cvt.f64.f32 	%fd31, %f32;
	add.f64 	%fd32, %fd31, 0d3FE0000000000000;
	cvt.rzi.s32.f64 	%r90, %fd32;
	setp.eq.s32 	%p20, %r90, %r134;
	selp.u32 	%r91, 1, 0, %p20;
	add.s32 	%r146, %r89, %r91;
	add.s32 	%r135, %r135, 16;
	add.s64 	%rd18, %rd18, 64;
	setp.ne.s32 	%p21, %r135, 0;
	mov.u32 	%r141, %r8;
	@%p21 bra 	$L__BB0_5;
$L__BB0_6:
	setp.eq.s32 	%p22, %r4, 0;
	@%p22 bra 	$L__BB0_16;
	setp.lt.u32 	%p23, %r5, 7;
	@%p23 bra 	$L__BB0_9;
	mul.wide.u32 	%rd13, %r141, 4;
	add.s64 	%rd14, %rd1, %rd13;
	ld.global.f32 	%f33, [%rd14];
	mul.f32 	%f34, %f33, 0f461C4000;
	cvt.f64.f32 	%fd33, %f34;
	add.f64 	%fd34, %fd33, 0d3FE0000000000000;
	cvt.rzi.s32.f64 	%r93, %fd34;
	setp.eq.s32 	%p24, %r93, %r134;
	selp.u32 	%r94, 1, 0, %p24;
	add.s32 	%r95, %r146, %r94;
	ld.global.f32 	%f35, [%rd14+4];
	mul.f32 	%f36, %f35, 0f461C4000;
	cvt.f64.f32 	%fd35, %f36;
	add.f64 	%fd36, %fd35, 0d3FE0000000000000;
	cvt.rzi.s32.f64 	%r96, %fd36;
	setp.eq.s32 	%p25, %r96, %r134;
	selp.u32 	%r97, 1, 0, %p25;
	add.s32 	%r98, %r95, %r97;
	ld.global.f32 	%f37, [%rd14+8];
	mul.f32 	%f38, %f37, 0f461C4000;
	cvt.f64.f32 	%fd37, %f38;
	add.f64 	%fd38, %fd37, 0d3FE0000000000000;
	cvt.rzi.s32.f64 	%r99, %fd38;
	setp.eq.s32 	%p26, %r99, %r134;
	selp.u32 	%r100, 1, 0, %p26;
	add.s32 	%r101, %r98, %r100;
	ld.global.f32 	%f39, [%rd14+12];
	mul.f32 	%f40, %f39, 0f461C4000;
	cvt.f64.f32 	%fd39, %f40;
	add.f64 	%fd40, %fd39, 0d3FE0000000000000;
	cvt.rzi.s32.f64 	%r102, %fd40;
	setp.eq.s32 	%p27, %r102, %r134;
	selp.u32 	%r103, 1, 0, %p27;
	add.s32 	%r104, %r101, %r103;
	ld.global.f32 	%f41, [%rd14+16];
	mul.f32 	%f42, %f41, 0f461C4000;
	cvt.f64.f32 	%fd41, %f42;
	add.f64 	%fd42, %fd41, 0d3FE0000000000000;
	cvt.rzi.s32.f64 	%r105, %fd42;
	setp.eq.s32 	%p28, %r105, %r134;
	selp.u32 	%r106, 1, 0, %p28;
	add.s32 	%r107, %r104, %r106;
	ld.global.f32 	%f43, [%rd14+20];
	mul.f32 	%f44, %f43, 0f461C4000;
	cvt.f64.f32 	%fd43, %f44;
	add.f64 	%fd44, %fd43, 0d3FE0000000000000;
	cvt.rzi.s32.f64 	%r108, %fd44;
	setp.eq.s32 	%p29, %r108, %r134;
	selp.u32 	%r109, 1, 0, %p29;
	add.s32 	%r110, %r107, %r109;
	ld.global.f32 	%f45, [%rd14+24];
	mul.f32 	%f46, %f45, 0f461C4000;
	cvt.f64.f32 	%fd45, %f46;
	add.f64 	%fd46, %fd45, 0d3FE0000000000000;
	cvt.rzi.s32.f64 	%r111, %fd46;
	setp.eq.s32 	%p30, %r111, %r134;
	selp.u32 	%r112, 1, 0, %p30;
	add.s32 	%r113, %r110, %r112;
	ld.global.f32 	%f47, [%rd14+28];
	mul.f32 	%f48, %f47, 0f461C4000;
	cvt.f64.f32 	%fd47, %f48;
	add.f64 	%fd48, %fd47, 0d3FE0000000000000;
	cvt.rzi.s32.f64 	%r114, %fd48;
	setp.eq.s32 	%p31, %r114, %r134;
	selp.u32 	%r115, 1, 0, %p31;
	add.s32 	%r146, %r113, %r115;
	add.s32 	%r141, %r141, 8;
$L__BB0_9:
	setp.eq.s32 	%p32, %r6, 0;
	@%p32 bra 	$L__BB0_16;
	setp.lt.u32 	%p33, %r7, 3;
	@%p33 bra 	$L__BB0_12;
	mul.wide.u32 	%rd15, %r141, 4;
	add.s64 	%rd16, %rd1, %rd15;
	ld.global.f32 	%f49, [%rd16];
	mul.f32 	%f50, %f49, 0f461C4000;
	cvt.f64.f32 	%fd49, %f50;
	add.f64 	%fd50, %fd49, 0d3FE0000000000000;
	cvt.rzi.s32.f64 	%r117, %fd50;
	setp.eq.s32 	%p34, %r117, %r134;
	selp.u32 	%r118, 1, 0, %p34;
	add.s32 	%r119, %r146, %r118;
	ld.global.f32 	%f51, [%rd16+4];
	mul.f32 	%f52, %f51, 0f461C4000;
	cvt.f64.f32 	%fd51, %f52;
	add.f64 	%fd52, %fd51, 0d3FE0000000000000;
	cvt.rzi.s32.f64 	%r120, %fd52;
	setp.eq.s32 	%p35, %r120, %r134;
	selp.u32 	%r121, 1, 0, %p35;
	add.s32 	%r122, %r119, %r121;
	ld.global.f32 	%f53, [%rd16+8];
	mul.f32 	%f54, %f53, 0f461C4000;
	cvt.f64.f32 	%fd53, %f54;
	add.f64 	%fd54, %fd53, 0d3FE0000000000000;
	cvt.rzi.s32.f64 	%r123, %fd54;
	setp.eq.s32 	%p36, %r123, %r134;
	selp.u32 	%r124, 1, 0, %p36;
	add.s32 	%r125, %r122, %r124;
	ld.global.f32 	%f55, [%rd16+12];
	mul.f32 	%f56, %f55, 0f461C4000;
	cvt.f64.f32 	%fd55, %f56;
	add.f64 	%fd56, %fd55, 0d3FE0000000000000;
	cvt.rzi.s32.f64 	%r126, %fd56;
	setp.eq.s32 	%p37, %r126, %r134;
	selp.u32 	%r127, 1, 0, %p37;
	add.s32 	%r146, %r125, %r127;
	add.s32 	%r141, %r141, 4;
$L__BB0_12:
	setp.eq.s32 	%p38, %r9, 0;
	@%p38 bra 	$L__BB0_16;
	setp.eq.s32 	%p39, %r9, 1;
	mul.wide.u32 	%rd17, %r141, 4;
	add.s64 	%rd7, %rd1, %rd17;
	ld.global.f32 	%f57, [%rd7];
	mul.f32 	%f58, %f57, 0f461C4000;
	cvt.f64.f32 	%fd57, %f58;
	add.f64 	%fd58, %fd57, 0d3FE0000000000000;
	cvt.rzi.s32.f64 	%r128, %fd58;
	setp.eq.s32 	%p40, %r128, %r134;
	selp.u32 	%r129, 1, 0, %p40;
	add.s32 	%r146, %r146, %r129;
	@%p39 bra 	$L__BB0_16;
	setp.eq.s32 	%p41, %r9, 2;
	ld.global.f32 	%f59, [%rd7+4];
	mul.f32 	%f60, %f59, 0f461C4000;
	cvt.f64.f32 	%fd59, %f60;
	add.f64 	%fd60, %fd59, 0d3FE0000000000000;
	cvt.rzi.s32.f64 	%r130, %fd60;
	setp.eq.s32 	%p42, %r130, %r134;
	selp.u32 	%r131, 1, 0, %p42;
	add.s32 	%r146, %r146, %r131;
	@%p41 bra 	$L__BB0_16;
	ld.global.f32 	%f61, [%rd7+8];
	mul.f32 	%f62, %f61, 0f461C4000;
	cvt.f64.f32 	%fd61, %f62;
	add.f64 	%fd62, %fd61, 0d3FE0000000000000;
	cvt.rzi.s32.f64 	%r132, %fd62;
	setp.eq.s32 	%p43, %r132, %r134;
	selp.u32 	%r133, 1, 0, %p43;
	add.s32 	%r146, %r146, %r133;
$L__BB0_16:
	st.global.u32 	[%rd4], %r146;
	add.s32 	%r134, %r134, %r3;
	setp.lt.s32 	%p44, %r134, %r37;
	@%p44 bra 	$L__BB0_3;
	bra.uni 	$L__BB0_18;
$L__BB0_17:
	mul.wide.s32 	%rd10, %r134, 4;
	add.s64 	%rd11, %rd2, %rd10;
	mov.b32 	%r41, 0;
	st.global.u32 	[%rd11], %r41;
	add.s32 	%r134, %r134, %r3;
	setp.lt.s32 	%p3, %r134, %r37;
	@%p3 bra 	$L__BB0_17;
$L__BB0_18:
	ret;

}


// ===== COMPILED SASS (sm_100) =====

	.target	sm_100

	.elftype	@"ET_EXEC"


//--------------------- .note.nv.tkinfo           --------------------------
	.section	.note.nv.tkinfo,"",@"SHT_NOTE"
	.sectionflags	@"SHF_NOTE_NV_TKINFO"
	.tkinfo
        /*0018*/ 	.word	0x00000002
        /*0030*/ 	.string	""
        /*0030*/ 	.string	"ptxas"
        /*0030*/ 	.string	"Cuda compilation tools, release 13.0, V13.0.88"
        /*0030*/ 	.string	"Build cuda_13.0.r13.0/compiler.36424714_0"
        /*0030*/ 	.string	"-arch sm_100 -m 64 "



//--------------------- .note.nv.cuinfo           --------------------------
	.section	.note.nv.cuinfo,"",@"SHT_NOTE"
	.sectionflags	@"SHF_NOTE_NV_CUINFO"
        /*0018*/ 	.short	0x0002
        /*001a*/ 	.short	0x0064
        /*001c*/ 	.short	0x0082
	.zero		2


//--------------------- .nv.info                  --------------------------
	.section	.nv.info,"",@"SHT_CUDA_INFO"
	.align	4


	//----- nvinfo : EIATTR_REGCOUNT
	.align		4
        /*0000*/ 	.byte	0x04, 0x2f
        /*0002*/ 	.short	(.L_1 - .L_0)
	.align		4
.L_0:
        /*0004*/ 	.word	index@(_Z4hashPfiPiii)
        /*0008*/ 	.word	0x00000026


	//----- nvinfo : EIATTR_FRAME_SIZE
	.align		4
.L_1:
        /*000c*/ 	.byte	0x04, 0x11
        /*000e*/ 	.short	(.L_3 - .L_2)
	.align		4
.L_2:
        /*0010*/ 	.word	index@(_Z4hashPfiPiii)
        /*0014*/ 	.word	0x00000000


	//----- nvinfo : EIATTR_MIN_STACK_SIZE
	.align		4
.L_3:
        /*0018*/ 	.byte	0x04, 0x12
        /*001a*/ 	.short	(.L_5 - .L_4)
	.align		4
.L_4:
        /*001c*/ 	.word	index@(_Z4hashPfiPiii)
        /*0020*/ 	.word	0x00000000
.L_5:


//--------------------- .nv.compat                --------------------------
	.section	.nv.compat,"",@"SHT_CUDA_COMPAT_INFO"
	.align	4
        /*0000*/ 	.byte	0x02, 0x09, 0x00, 0x00, 0x02, 0x02, 0x01, 0x00, 0x02, 0x05, 0x05, 0x00, 0x03, 0x07, 0x01, 0x01
        /*0010*/ 	.byte	0x02, 0x03, 0x00, 0x00, 0x02, 0x06, 0x01, 0x00, 0x04, 0x0b, 0x08, 0x00, 0x01, 0x00, 0x00, 0x00
        /*0020*/ 	.byte	0x00, 0x00, 0x00, 0x00


//--------------------- .nv.info._Z4hashPfiPiii   --------------------------
	.section	.nv.info._Z4hashPfiPiii,"",@"SHT_CUDA_INFO"
	.sectionflags	@""
	.align	4


	//----- nvinfo : EIATTR_CUDA_API_VERSION
	.align		4
        /*0000*/ 	.byte	0x04, 0x37
        /*0002*/ 	.short	(.L_7 - .L_6)
.L_6:
        /*0004*/ 	.word	0x00000082


	//----- nvinfo : EIATTR_KPARAM_INFO
	.align		4
.L_7:
        /*0008*/ 	.byte	0x04, 0x17
        /*000a*/ 	.short	(.L_9 - .L_8)
.L_8:
        /*000c*/ 	.word	0x00000000
        /*0010*/ 	.short	0x0004
        /*0012*/ 	.short	0x001c
        /*0014*/ 	.byte	0x00, 0xf0, 0x11, 0x00


	//----- nvinfo : EIATTR_KPARAM_INFO
	.align		4
.L_9:
        /*0018*/ 	.byte	0x04, 0x17
        /*001a*/ 	.short	(.L_11 - .L_10)
.L_10:
        /*001c*/ 	.word	0x00000000
        /*0020*/ 	.short	0x0003
        /*0022*/ 	.short	0x0018
        /*0024*/ 	.byte	0x00, 0xf0, 0x11, 0x00


	//----- nvinfo : EIATTR_KPARAM_INFO
	.align		4
.L_11:
        /*0028*/ 	.byte	0x04, 0x17
        /*002a*/ 	.short	(.L_13 - .L_12)
.L_12:
        /*002c*/ 	.word	0x00000000
        /*0030*/ 	.short	0x0002
        /*0032*/ 	.short	0x0010
        /*0034*/ 	.byte	0x00, 0xf5, 0x21, 0x00


	//----- nvinfo : EIATTR_KPARAM_INFO
	.align		4
.L_13:
        /*0038*/ 	.byte	0x04, 0x17
        /*003a*/ 	.short	(.L_15 - .L_14)
.L_14:
        /*003c*/ 	.word	0x00000000
        /*0040*/ 	.short	0x0001
        /*0042*/ 	.short	0x0008
        /*0044*/ 	.byte	0x00, 0xf0, 0x11, 0x00


	//----- nvinfo : EIATTR_KPARAM_INFO
	.align		4
.L_15:
        /*0048*/ 	.byte	0x04, 0x17
        /*004a*/ 	.short	(.L_17 - .L_16)
.L_16:
        /*004c*/ 	.word	0x00000000
        /*0050*/ 	.short	0x0000
        /*0052*/ 	.short	0x0000
        /*0054*/ 	.byte	0x00, 0xf5, 0x21, 0x00


	//----- nvinfo : EIATTR_SPARSE_MMA_MASK
	.align		4
.L_17:
        /*0058*/ 	.byte	0x03, 0x50
        /*005a*/ 	.short	0x0000


	//----- nvinfo : EIATTR_MAXREG_COUNT
	.align		4
        /*005c*/ 	.byte	0x03, 0x1b
        /*005e*/ 	.short	0x00ff


	//----- nvinfo : EIATTR_MERCURY_ISA_VERSION
	.align		4
        /*0060*/ 	.byte	0x03, 0x5f
        /*0062*/ 	.short	0x0101


	//----- nvinfo : EIATTR_VRC_CTA_INIT_COUNT
	.align		4
        /*0064*/ 	.byte	0x02, 0x4a
	.zero		1
	.zero		1


	//----- nvinfo : EIATTR_EXIT_INSTR_OFFSETS
	.align		4
        /*0068*/ 	.byte	0x04, 0x1c
        /*006a*/ 	.short	(.L_19 - .L_18)


	//   ....[0]....
.L_18:
        /*006c*/ 	.word	0x00000070


	//   ....[1]....
        /*0070*/ 	.word	0x00000140


	//   ....[2]....
        /*0074*/ 	.word	0x00001460


	//----- nvinfo : EIATTR_CRS_STACK_SIZE
	.align		4
.L_19:
        /*0078*/ 	.byte	0x04, 0x1e
        /*007a*/ 	.short	(.L_21 - .L_20)
.L_20:
        /*007c*/ 	.word	0x00000000


	//----- nvinfo : EIATTR_CBANK_PARAM_SIZE
	.align		4
.L_21:
        /*0080*/ 	.byte	0x03, 0x19
        /*0082*/ 	.short	0x0020


	//----- nvinfo : EIATTR_PARAM_CBANK
	.align		4
        /*0084*/ 	.byte	0x04, 0x0a
        /*0086*/ 	.short	(.L_23 - .L_22)
	.align		4
.L_22:
        /*0088*/ 	.word	index@(.nv.constant0._Z4hashPfiPiii)
        /*008c*/ 	.short	0x0380
        /*008e*/ 	.short	0x0020


	//----- nvinfo : EIATTR_SW_WAR
	.align		4
.L_23:
        /*0090*/ 	.byte	0x04, 0x36
        /*0092*/ 	.short	(.L_25 - .L_24)
.L_24:
        /*0094*/ 	.word	0x00000008
.L_25:


//--------------------- .nv.callgraph             --------------------------
	.section	.nv.callgraph,"",@"SHT_CUDA_CALLGRAPH"
	.align	4
	.sectionentsize	8
	.align		4
        /*0000*/ 	.word	0x00000000
	.align		4
        /*0004*/ 	.word	0xffffffff
	.align		4
        /*0008*/ 	.word	0x00000000
	.align		4
        /*000c*/ 	.word	0xfffffffe
	.align		4
        /*0010*/ 	.word	0x00000000
	.align		4
        /*0014*/ 	.word	0xfffffffd
	.align		4
        /*0018*/ 	.word	0x00000000
	.align		4
        /*001c*/ 	.word	0xfffffffc


//--------------------- .text._Z4hashPfiPiii      --------------------------
	.section	.text._Z4hashPfiPiii,"ax",@progbits
	.align	128
        .global         _Z4hashPfiPiii
        .type           _Z4hashPfiPiii,@function
        .size           _Z4hashPfiPiii,(.L_x_9 - _Z4hashPfiPiii)
        .other          _Z4hashPfiPiii,@"STO_CUDA_ENTRY STV_DEFAULT"
_Z4hashPfiPiii:
.text._Z4hashPfiPiii:
[----:B------:R-:W-:Y:S01]  /*0000*/  LDC R1, c[0x0][0x37c] ;  /* 0x0000df00ff017b82 */ /* 0x000fe20000000800 */
[----:B------:R-:W0:Y:S07]  /*0010*/  S2R R0, SR_TID.X ;  /* 0x0000000000007919 */ /* 0x000e2e0000002100 */
[----:B------:R-:W0:Y:S01]  /*0020*/  S2UR UR4, SR_CTAID.X ;  /* 0x00000000000479c3 */ /* 0x000e220000002500 */
[----:B------:R-:W1:Y:S07]  /*0030*/  LDCU UR5, c[0x0][0x398] ;  /* 0x00007300ff0577ac */ /* 0x000e6e0008000800 */
[----:B------:R-:W0:Y:S02]  /*0040*/  LDC R3, c[0x0][0x360] ;  /* 0x0000d800ff037b82 */ /* 0x000e240000000800 */
[----:B0-----:R-:W-:-:S05]  /*0050*/  IMAD R0, R3, UR4, R0 ;  /* 0x0000000403007c24 */ /* 0x001fca000f8e0200 */
[----:B-1----:R-:W-:-:S13]  /*0060*/  ISETP.GE.AND P0, PT, R0, UR5, PT ;  /* 0x0000000500007c0c */ /* 0x002fda000bf06270 */
[----:B------:R-:W-:Y:S05]  /*0070*/  @P0 EXIT ;  /* 0x000000000000094d */ /* 0x000fea0003800000 */
[----:B------:R-:W0:Y:S01]  /*0080*/  LDC R6, c[0x0][0x388] ;  /* 0x0000e200ff067b82 */ /* 0x000e220000000800 */
[----:B------:R-:W1:Y:S01]  /*0090*/  LDCU UR4, c[0x0][0x370] ;  /* 0x00006e00ff0477ac */ /* 0x000e620008000800 */
[----:B------:R-:W2:Y:S01]  /*00a0*/  LDCU.64 UR6, c[0x0][0x358] ;  /* 0x00006b00ff0677ac */ /* 0x000ea20008000a00 */
[----:B-1----:R-:W-:Y:S01]  /*00b0*/  IMAD R3, R3, UR4, RZ ;  /* 0x0000000403037c24 */ /* 0x002fe2000f8e02ff */
[----:B0-----:R-:W-:-:S13]  /*00c0*/  ISETP.GT.AND P0, PT, R6, RZ, PT ;  /* 0x000000ff0600720c */ /* 0x001fda0003f04270 */
[----:B--2---:R-:W-:Y:S05]  /*00d0*/  @P0 BRA `(.L_x_0) ;  /* 0x00000000001c0947 */ /* 0x004fea0003800000 */
[----:B------:R-:W0:Y:S02]  /*00e0*/  LDC.64 R6, c[0x0][0x390] ;  /* 0x0000e400ff067b82 */ /* 0x000e240000000a00 */
.L_x_1:
[----:B0-----:R-:W-:-:S04]  /*00f0*/  IMAD.WIDE R4, R0, 0x4, R6 ;  /* 0x0000000400047825 */ /* 0x001fc800078e0206 */
[----:B------:R-:W-:Y:S01]  /*0100*/  IMAD.IADD R0, R3, 0x1, R0 ;  /* 0x0000000103007824 */ /* 0x000fe200078e0200 */
[----:B------:R1:W-:Y:S04]  /*0110*/  STG.E desc[UR6][R4.64], RZ ;  /* 0x000000ff04007986 */ /* 0x0003e8000c101906 */
[----:B------:R-:W-:-:S13]  /*0120*/  ISETP.GE.AND P0, PT, R0, UR5, PT ;  /* 0x0000000500007c0c */ /* 0x000fda000bf06270 */
[----:B-1----:R-:W-:Y:S05]  /*0130*/  @!P0 BRA `(.L_x_1) ;  /* 0xfffffffc00ec8947 */ /* 0x002fea000383ffff */
[----:B------:R-:W-:Y:S05]  /*0140*/  EXIT ;  /* 0x000000000000794d */ /* 0x000fea0003800000 */
.L_x_0:
[----:B------:R-:W0:Y:S01]  /*0150*/  LDCU.64 UR4, c[0x0][0x380] ;  /* 0x00007000ff0477ac */ /* 0x000e220008000a00 */
[C---:B------:R-:W-:Y:S02]  /*0160*/  LOP3.LUT R2, R6.reuse, 0xf, RZ, 0xc0, !PT ;  /* 0x0000000f06027812 */ /* 0x040fe400078ec0ff */
[----:B------:R-:W-:-:S03]  /*0170*/  LOP3.LUT R4, R6, 0x7, RZ, 0xc0, !PT ;  /* 0x0000000706047812 */ /* 0x000fc600078ec0ff */
[----:B------:R-:W-:Y:S01]  /*0180*/  VIADD R5, R2, 0xffffffff ;  /* 0xffffffff02057836 */ /* 0x000fe20000000000 */
[----:B------:R-:W-:-:S04]  /*0190*/  IADD3 R7, PT, PT, R4, -0x1, RZ ;  /* 0xffffffff04077810 */ /* 0x000fc80007ffe0ff */
[----:B------:R-:W-:Y:S02]  /*01a0*/  ISETP.GE.U32.AND P0, PT, R5, 0x7, PT ;  /* 0x000000070500780c */ /* 0x000fe40003f06070 */
[C---:B------:R-:W-:Y:S02]  /*01b0*/  LOP3.LUT R5, R6.reuse, 0x7ffffff0, RZ, 0xc0, !PT ;  /* 0x7ffffff006057812 */ /* 0x040fe400078ec0ff */
[----:B------:R-:W-:Y:S02]  /*01c0*/  ISETP.GE.U32.AND P1, PT, R7, 0x3, PT ;  /* 0x000000030700780c */ /* 0x000fe40003f26070 */
[----:B------:R-:W-:Y:S01]  /*01d0*/  LOP3.LUT R6, R6, 0x3, RZ, 0xc0, !PT ;  /* 0x0000000306067812 */ /* 0x000fe200078ec0ff */
[----:B0-----:R-:W-:Y:S01]  /*01e0*/  UIADD3 UR4, UP0, UPT, UR4, 0x20, URZ ;  /* 0x0000002004047890 */ /* 0x001fe2000ff1e0ff */
[----:B------:R-:W-:-:S03]  /*01f0*/  IMAD.MOV R7, RZ, RZ, -R5 ;  /* 0x000000ffff077224 */ /* 0x000fc600078e0a05 */
[----:B------:R-:W-:-:S12]  /*0200*/  UIADD3.X UR5, UPT, UPT, URZ, UR5, URZ, UP0, !UPT ;  /* 0x00000005ff057290 */ /* 0x000fd800087fe4ff */
.L_x_7:
[----:B0-----:R-:W0:Y:S01]  /*0210*/  LDC.64 R12, c[0x0][0x390] ;  /* 0x0000e400ff0c7b82 */ /* 0x001e220000000a00 */
[----:B------:R-:W1:Y:S01]  /*0220*/  LDCU UR8, c[0x0][0x388] ;  /* 0x00007100ff0877ac */ /* 0x000e620008000800 */
[----:B------:R-:W-:Y:S02]  /*0230*/  HFMA2 R23, -RZ, RZ, 0, 0 ;  /* 0x00000000ff177431 */ /* 0x000fe400000001ff */
[----:B------:R-:W-:Y:S01]  /*0240*/  IMAD.MOV.U32 R8, RZ, RZ, RZ ;  /* 0x000000ffff087224 */ /* 0x000fe200078e00ff */
[----:B-1----:R-:W-:Y:S01]  /*0250*/  UISETP.GE.U32.AND UP0, UPT, UR8, 0x10, UPT ;  /* 0x000000100800788c */ /* 0x002fe2000bf06070 */
[----:B0-----:R-:W-:-:S05]  /*0260*/  IMAD.WIDE R12, R0, 0x4, R12 ;  /* 0x00000004000c7825 */ /* 0x001fca00078e020c */
[----:B------:R0:W-:Y:S03]  /*0270*/  STG.E desc[UR6][R12.64], RZ ;  /* 0x000000ff0c007986 */ /* 0x0001e6000c101906 */
[----:B------:R-:W-:Y:S05]  /*0280*/  BRA.U !UP0, `(.L_x_2) ;  /* 0x0000000908287547 */ /* 0x000fea000b800000 */
[----:B------:R-:W-:Y:S01]  /*0290*/  IMAD.MOV.U32 R23, RZ, RZ, RZ ;  /* 0x000000ffff177224 */ /* 0x000fe200078e00ff */
[----:B------:R-:W-:Y:S01]  /*02a0*/  MOV R15, UR5 ;  /* 0x00000005000f7c02 */ /* 0x000fe20008000f00 */
[----:B------:R-:W-:Y:S02]  /*02b0*/  IMAD.U32 R14, RZ, RZ, UR4 ;  /* 0x00000004ff0e7e24 */ /* 0x000fe4000f8e00ff */
[----:B------:R-:W-:-:S07]  /*02c0*/  IMAD.MOV.U32 R8, RZ, RZ, R7 ;  /* 0x000000ffff087224 */ /* 0x000fce00078e0007 */
.L_x_3:
[----:B------:R-:W2:Y:S04]  /*02d0*/  LDG.E R10, desc[UR6][R14.64+-0x20] ;  /* 0xffffe0060e0a7981 */ /* 0x000ea8000c1e1900 */
[----:B------:R-:W3:Y:S04]  /*02e0*/  LDG.E R11, desc[UR6][R14.64+-0x1c] ;  /* 0xffffe4060e0b7981 */ /* 0x000ee8000c1e1900 */
[----:B------:R-:W4:Y:S04]  /*02f0*/  LDG.E R24, desc[UR6][R14.64+-0x18] ;  /* 0xffffe8060e187981 */ /* 0x000f28000c1e1900 */
[----:B------:R-:W5:Y:S04]  /*0300*/  LDG.E R18, desc[UR6][R14.64+-0x14] ;  /* 0xffffec060e127981 */ /* 0x000f68000c1e1900 */
[----:B------:R-:W5:Y:S04]  /*0310*/  LDG.E R16, desc[UR6][R14.64+-0xc] ;  /* 0xfffff4060e107981 */ /* 0x000f68000c1e1900 */
[----:B------:R-:W5:Y:S04]  /*0320*/  LDG.E R17, desc[UR6][R14.64+-0x10] ;  /* 0xfffff0060e117981 */ /* 0x000f68000c1e1900 */
[----:B------:R-:W5:Y:S04]  /*0330*/  LDG.E R21, desc[UR6][R14.64+-0x8] ;  /* 0xfffff8060e157981 */ /* 0x000f68000c1e1900 */
[----:B------:R-:W5:Y:S04]  /*0340*/  LDG.E R20, desc[UR6][R14.64+-0x4] ;  /* 0xfffffc060e147981 */ /* 0x000f68000c1e1900 */
[----:B------:R-:W5:Y:S01]  /*0350*/  LDG.E R9, desc[UR6][R14.64] ;  /* 0x000000060e097981 */ /* 0x000f62000c1e1900 */
[----:B--2---:R-:W-:-:S04]  /*0360*/  FMUL R19, R10, 10000 ;  /* 0x461c40000a137820 */ /* 0x004fc80000400000 */
[----:B------:R-:W1:Y:S01]  /*0370*/  F2F.F64.F32 R30, R19 ;  /* 0x00000013001e7310 */ /* 0x000e620000201800 */
[----:B---3--:R-:W-:-:S07]  /*0380*/  FMUL R22, R11, 10000 ;  /* 0x461c40000b167820 */ /* 0x008fce0000400000 */
[----:B------:R-:W2:Y:S01]  /*0390*/  F2F.F64.F32 R26, R22 ;  /* 0x00000016001a7310 */ /* 0x000ea20000201800 */
[----:B----4-:R-:W-:Y:S01]  /*03a0*/  FMUL R24, R24, 10000 ;  /* 0x461c400018187820 */ /* 0x010fe20000400000 */
[----:B-1----:R-:W-:-:S06]  /*03b0*/  DADD R30, R30, 0.5 ;  /* 0x3fe000001e1e7429 */ /* 0x002fcc0000000000 */
[----:B------:R-:W1:Y:S01]  /*03c0*/  F2F.F64.F32 R10, R24 ;  /* 0x00000018000a7310 */ /* 0x000e620000201800 */
[----:B-----5:R-:W-:Y:S01]  /*03d0*/  FMUL R34, R18, 10000 ;  /* 0x461c400012227820 */ /* 0x020fe20000400000 */
[----:B------:R-:W-:Y:S01]  /*03e0*/  FMUL R35, R17, 10000 ;  /* 0x461c400011237820 */ /* 0x000fe20000400000 */
[----:B------:R-:W3:Y:S01]  /*03f0*/  LDG.E R18, desc[UR6][R14.64+0x4] ;  /* 0x000004060e127981 */ /* 0x000ee2000c1e1900 */
[----:B--2---:R-:W-:-:S03]  /*0400*/  DADD R26, R26, 0.5 ;  /* 0x3fe000001a1a7429 */ /* 0x004fc60000000000 */
[----:B------:R-:W2:Y:S01]  /*0410*/  LDG.E R22, desc[UR6][R14.64+0xc] ;  /* 0x00000c060e167981 */ /* 0x000ea2000c1e1900 */
[----:B------:R-:W4:Y:S01]  /*0420*/  F2I.F64.TRUNC R31, R30 ;  /* 0x0000001e001f7311 */ /* 0x000f22000030d100 */
[----:B-1----:R-:W-:-:S07]  /*0430*/  DADD R10, R10, 0.5 ;  /* 0x3fe000000a0a7429 */ /* 0x002fce0000000000 */
[----:B------:R-:W1:Y:S01]  /*0440*/  F2I.F64.TRUNC R27, R26 ;  /* 0x0000001a001b7311 */ /* 0x000e62000030d100 */
[----:B----4-:R-:W-:-:S07]  /*0450*/  ISETP.NE.AND P2, PT, R31, R0, PT ;  /* 0x000000001f00720c */ /* 0x010fce0003f45270 */
[----:B------:R4:W5:Y:S01]  /*0460*/  F2I.F64.TRUNC R25, R10 ;  /* 0x0000000a00197311 */ /* 0x000962000030d100 */
[----:B------:R-:W-:Y:S01]  /*0470*/  FMUL R24, R16, 10000 ;  /* 0x461c400010187820 */ /* 0x000fe20000400000 */
[----:B----4-:R-:W4:Y:S01]  /*0480*/  LDG.E R11, desc[UR6][R14.64+0x8] ;  /* 0x000008060e0b7981 */ /* 0x010f22000c1e1900 */
[----:B-1----:R-:W-:-:S05]  /*0490*/  ISETP.NE.AND P3, PT, R27, R0, PT ;  /* 0x000000001b00720c */ /* 0x002fca0003f65270 */
[----:B------:R1:W-:Y:S01]  /*04a0*/  F2F.F64.F32 R16, R24 ;  /* 0x0000001800107310 */ /* 0x0003e20000201800 */
[----:B------:R-:W4:Y:S01]  /*04b0*/  LDG.E R10, desc[UR6][R14.64+0x10] ;  /* 0x000010060e0a7981 */ /* 0x000f22000c1e1900 */
[C---:B-1----:R-:W-:Y:S01]  /*04c0*/  VIADD R24, R23.reuse, 0x1 ;  /* 0x0000000117187836 */ /* 0x042fe20000000000 */
[----:B------:R-:W-:Y:S02]  /*04d0*/  @P2 IADD3 R24, PT, PT, R23, RZ, RZ ;  /* 0x000000ff17182210 */ /* 0x000fe40007ffe0ff */
[----:B-----5:R-:W-:Y:S01]  /*04e0*/  ISETP.NE.AND P2, PT, R25, R0, PT ;  /* 0x000000001900720c */ /* 0x020fe20003f45270 */
[----:B------:R-:W-:Y:S02]  /*04f0*/  FMUL R26, R21, 10000 ;  /* 0x461c4000151a7820 */ /* 0x000fe40000400000 */
[----:B------:R-:W-:Y:S02]  /*0500*/  VIADD R21, R24, 0x1 ;  /* 0x0000000118157836 */ /* 0x000fe40000000000 */
[----:B------:R-:W-:-:S02]  /*0510*/  @P3 IMAD.MOV R21, RZ, RZ, R24 ;  /* 0x000000ffff153224 */ /* 0x000fc400078e0218 */
[----:B------:R-:W-:Y:S01]  /*0520*/  FMUL R20, R20, 10000 ;  /* 0x461c400014147820 */ /* 0x000fe20000400000 */
[----:B------:R-:W5:Y:S02]  /*0530*/  LDG.E R24, desc[UR6][R14.64+0x1c] ;  /* 0x00001c060e187981 */ /* 0x000f64000c1e1900 */
[----:B------:R-:W-:-:S03]  /*0540*/  IADD3 R23, PT, PT, R21, 0x1, RZ ;  /* 0x0000000115177810 */ /* 0x000fc60007ffe0ff */
[----:B------:R-:W-:Y:S02]  /*0550*/  @P2 IMAD.MOV R23, RZ, RZ, R21 ;  /* 0x000000ffff172224 */ /* 0x000fe400078e0215 */
[----:B------:R-:W5:Y:S01]  /*0560*/  LDG.E R21, desc[UR6][R14.64+0x14] ;  /* 0x000014060e157981 */ /* 0x000f62000c1e1900 */
[----:B------:R1:W-:Y:S03]  /*0570*/  F2F.F64.F32 R30, R20 ;  /* 0x00000014001e7310 */ /* 0x0003e60000201800 */
[----:B-1----:R-:W5:Y:S05]  /*0580*/  LDG.E R20, desc[UR6][R14.64+0x18] ;  /* 0x000018060e147981 */ /* 0x002f6a000c1e1900 */
[----:B------:R-:W1:Y:S08]  /*0590*/  F2F.F64.F32 R32, R34 ;  /* 0x0000002200207310 */ /* 0x000e700000201800 */
[----:B------:R-:W0:Y:S01]  /*05a0*/  F2F.F64.F32 R28, R35 ;  /* 0x00000023001c7310 */ /* 0x000e220000201800 */
[----:B-1----:R-:W-:-:S02]  /*05b0*/  DADD R32, R32, 0.5 ;  /* 0x3fe0000020207429 */ /* 0x002fc40000000000 */
[----:B------:R-:W-:-:S05]  /*05c0*/  DADD R16, R16, 0.5 ;  /* 0x3fe0000010107429 */ /* 0x000fca0000000000 */
[----:B------:R-:W1:Y:S01]  /*05d0*/  F2I.F64.TRUNC R19, R32 ;  /* 0x0000002000137311 */ /* 0x000e62000030d100 */
[----:B0-----:R-:W-:-:S07]  /*05e0*/  DADD R28, R28, 0.5 ;  /* 0x3fe000001c1c7429 */ /* 0x001fce0000000000 */
[----:B------:R-:W0:Y:S08]  /*05f0*/  F2F.F64.F32 R32, R26 ;  /* 0x0000001a00207310 */ /* 0x000e300000201800 */
[----:B------:R0:W-:Y:S01]  /*0600*/  F2I.F64.TRUNC R29, R28 ;  /* 0x0000001c001d7311 */ /* 0x0001e2000030d100 */
[----:B-1----:R-:W-:Y:S01]  /*0610*/  ISETP.NE.AND P2, PT, R19, R0, PT ;  /* 0x000000001300720c */ /* 0x002fe20003f45270 */
[----:B0-----:R-:W-:-:S06]  /*0620*/  FMUL R28, R9, 10000 ;  /* 0x461c4000091c7820 */ /* 0x001fcc0000400000 */
[----:B------:R-:W-:Y:S08]  /*0630*/  F2I.F64.TRUNC R27, R16 ;  /* 0x00000010001b7311 */ /* 0x000ff0000030d100 */
[----:B------:R-:W0:Y:S01]  /*0640*/  F2F.F64.F32 R16, R28 ;  /* 0x0000001c00107310 */ /* 0x000e220000201800 */
[----:B------:R-:W-:Y:S02]  /*0650*/  DADD R32, R32, 0.5 ;  /* 0x3fe0000020207429 */ /* 0x000fe40000000000 */
[----:B------:R-:W-:-:S05]  /*0660*/  DADD R30, R30, 0.5 ;  /* 0x3fe000001e1e7429 */ /* 0x000fca0000000000 */
[----:B------:R-:W-:Y:S01]  /*0670*/  F2I.F64.TRUNC R25, R32 ;  /* 0x0000002000197311 */ /* 0x000fe2000030d100 */
[----:B0-----:R-:W-:-:S07]  /*0680*/  DADD R16, R16, 0.5 ;  /* 0x3fe0000010107429 */ /* 0x001fce0000000000 */
[----:B------:R-:W-:Y:S01]  /*0690*/  F2I.F64.TRUNC R9, R30 ;  /* 0x0000001e00097311 */ /* 0x000fe2000030d100 */
[----:B------:R-:W-:-:S07]  /*06a0*/  ISETP.NE.AND P3, PT, R27, R0, PT ;  /* 0x000000001b00720c */ /* 0x000fce0003f65270 */
[----:B------:R2:W-:Y:S01]  /*06b0*/  F2I.F64.TRUNC R17, R16 ;  /* 0x0000001000117311 */ /* 0x0005e2000030d100 */
[----:B------:R-:W-:Y:S02]  /*06c0*/  VIADD R8, R8, 0x10 ;  /* 0x0000001008087836 */ /* 0x000fe40000000000 */
[----:B---3--:R-:W-:-:S05]  /*06d0*/  FMUL R26, R18, 10000 ;  /* 0x461c4000121a7820 */ /* 0x008fca0000400000 */
[----:B------:R-:W0:Y:S01]  /*06e0*/  F2F.F64.F32 R18, R26 ;  /* 0x0000001a00127310 */ /* 0x000e220000201800 */
[----:B--2---:R-:W-:Y:S01]  /*06f0*/  FMUL R16, R22, 10000 ;  /* 0x461c400016107820 */ /* 0x004fe20000400000 */
[----:B----4-:R-:W-:Y:S01]  /*0700*/  FMUL R28, R11, 10000 ;  /* 0x461c40000b1c7820 */ /* 0x010fe20000400000 */
[C---:B------:R-:W-:Y:S01]  /*0710*/  VIADD R11, R23.reuse, 0x1 ;  /* 0x00000001170b7836 */ /* 0x040fe20000000000 */
[----:B------:R-:W-:Y:S02]  /*0720*/  @P2 IADD3 R11, PT, PT, R23, RZ, RZ ;  /* 0x000000ff170b2210 */ /* 0x000fe40007ffe0ff */
[----:B------:R-:W-:Y:S02]  /*0730*/  ISETP.NE.AND P2, PT, R29, R0, PT ;  /* 0x000000001d00720c */ /* 0x000fe40003f45270 */
[----:B------:R-:W1:Y:S01]  /*0740*/  F2F.F64.F32 R30, R28 ;  /* 0x0000001c001e7310 */ /* 0x000e620000201800 */
[----:B------:R-:W-:Y:S01]  /*0750*/  FMUL R29, R10, 10000 ;  /* 0x461c40000a1d7820 */ /* 0x000fe20000400000 */
[----:B0-----:R-:W-:Y:S01]  /*0760*/  DADD R18, R18, 0.5 ;  /* 0x3fe0000012127429 */ /* 0x001fe20000000000 */
[----:B------:R-:W-:-:S05]  /*0770*/  VIADD R10, R11, 0x1 ;  /* 0x000000010b0a7836 */ /* 0x000fca0000000000 */
[----:B------:R-:W0:Y:S03]  /*0780*/  F2F.F64.F32 R22, R16 ;  /* 0x0000001000167310 */ /* 0x000e260000201800 */
[----:B------:R-:W-:Y:S01]  /*0790*/  @P2 IMAD.MOV R10, RZ, RZ, R11 ;  /* 0x000000ffff0a2224 */ /* 0x000fe200078e020b */
[----:B------:R-:W-:-:S04]  /*07a0*/  ISETP.NE.AND P2, PT, R25, R0, PT ;  /* 0x000000001900720c */ /* 0x000fc80003f45270 */
[----:B------:R-:W-:Y:S01]  /*07b0*/  IADD3 R11, PT, PT, R10, 0x1, RZ ;  /* 0x000000010a0b7810 */ /* 0x000fe20007ffe0ff */
[----:B------:R-:W-:Y:S01]  /*07c0*/  @P3 IMAD.MOV R11, RZ, RZ, R10 ;  /* 0x000000ffff0b3224 */ /* 0x000fe200078e020a */
[----:B------:R2:W3:Y:S01]  /*07d0*/  F2I.F64.TRUNC R19, R18 ;  /* 0x0000001200137311 */ /* 0x0004e2000030d100 */
[----:B-1----:R-:W-:Y:S01]  /*07e0*/  DADD R30, R30, 0.5 ;  /* 0x3fe000001e1e7429 */ /* 0x002fe20000000000 */
[----:B------:R-:W-:Y:S01]  /*07f0*/  ISETP.NE.AND P3, PT, R9, R0, PT ;  /* 0x000000000900720c */ /* 0x000fe20003f65270 */
[----:B-----5:R-:W-:-:S05]  /*0800*/  FMUL R10, R21, 10000 ;  /* 0x461c4000150a7820 */ /* 0x020fca0000400000 */
[----:B------:R-:W1:Y:S01]  /*0810*/  F2F.F64.F32 R26, R29 ;  /* 0x0000001d001a7310 */ /* 0x000e620000201800 */
[----:B------:R-:W-:Y:S01]  /*0820*/  IADD3 R9, PT, PT, R11, 0x1, RZ ;  /* 0x000000010b097810 */ /* 0x000fe20007ffe0ff */
[----:B------:R-:W-:Y:S01]  /*0830*/  @P2 IMAD.MOV R9, RZ, RZ, R11 ;  /* 0x000000ffff092224 */ /* 0x000fe200078e020b */
[----:B0-----:R-:W-:Y:S01]  /*0840*/  DADD R22, R22, 0.5 ;  /* 0x3fe0000016167429 */ /* 0x001fe20000000000 */
[----:B------:R-:W-:-:S04]  /*0850*/  ISETP.NE.AND P2, PT, R17, R0, PT ;  /* 0x000000001100720c */ /* 0x000fc80003f45270 */
[----:B------:R-:W0:Y:S01]  /*0860*/  F2F.F64.F32 R10, R10 ;  /* 0x0000000a000a7310 */ /* 0x000e220000201800 */
[----:B------:R-:W-:Y:S01]  /*0870*/  FMUL R16, R20, 10000 ;  /* 0x461c400014107820 */ /* 0x000fe20000400000 */
[----:B--2---:R-:W-:Y:S01]  /*0880*/  IADD3 R18, PT, PT, R9, 0x1, RZ ;  /* 0x0000000109127810 */ /* 0x004fe20007ffe0ff */
[----:B------:R-:W-:Y:S01]  /*0890*/  @P3 IMAD.MOV R18, RZ, RZ, R9 ;  /* 0x000000ffff123224 */ /* 0x000fe200078e0209 */
[----:B---3--:R-:W-:-:S04]  /*08a0*/  ISETP.NE.AND P3, PT, R19, R0, PT ;  /* 0x000000001300720c */ /* 0x008fc80003f65270 */
[----:B------:R-:W2:Y:S01]  /*08b0*/  F2I.F64.TRUNC R31, R30 ;  /* 0x0000001e001f7311 */ /* 0x000ea2000030d100 */
[----:B-1----:R-:W-:Y:S01]  /*08c0*/  DADD R26, R26, 0.5 ;  /* 0x3fe000001a1a7429 */ /* 0x002fe20000000000 */
[----:B------:R-:W-:Y:S01]  /*08d0*/  FMUL R19, R24, 10000 ;  /* 0x461c400018137820 */ /* 0x000fe20000400000 */
[----:B------:R-:W-:-:S05]  /*08e0*/  IADD3 R9, PT, PT, R18, 0x1, RZ ;  /* 0x0000000112097810 */ /* 0x000fca0007ffe0ff */
[----:B------:R-:W1:Y:S01]  /*08f0*/  F2F.F64.F32 R16, R16 ;  /* 0x0000001000107310 */ /* 0x000e620000201800 */
[----:B------:R-:W-:Y:S01]  /*0900*/  @P2 IMAD.MOV R9, RZ, RZ, R18 ;  /* 0x000000ffff092224 */ /* 0x000fe200078e0212 */
[----:B0-----:R-:W-:-:S06]  /*0910*/  DADD R10, R10, 0.5 ;  /* 0x3fe000000a0a7429 */ /* 0x001fcc0000000000 */
[----:B------:R-:W0:Y:S01]  /*0920*/  F2I.F64.TRUNC R23, R22 ;  /* 0x0000001600177311 */ /* 0x000e22000030d100 */
[----:B--2---:R-:W-:-:S07]  /*0930*/  ISETP.NE.AND P2, PT, R31, R0, PT ;  /* 0x000000001f00720c */ /* 0x004fce0003f45270 */
[----:B------:R-:W2:Y:S01]  /*0940*/  F2F.F64.F32 R18, R19 ;  /* 0x0000001300127310 */ /* 0x000ea20000201800 */
[----:B------:R-:W-:Y:S01]  /*0950*/  IADD3 R20, PT, PT, R9, 0x1, RZ ;  /* 0x0000000109147810 */ /* 0x000fe20007ffe0ff */
[----:B------:R-:W-:-:S06]  /*0960*/  @P3 IMAD.MOV R20, RZ, RZ, R9 ;  /* 0x000000ffff143224 */ /* 0x000fcc00078e0209 */
[----:B------:R-:W3:Y:S01]  /*0970*/  F2I.F64.TRUNC R27, R26 ;  /* 0x0000001a001b7311 */ /* 0x000ee2000030d100 */
[----:B-1----:R-:W-:Y:S01]  /*0980*/  DADD R16, R16, 0.5 ;  /* 0x3fe0000010107429 */ /* 0x002fe20000000000 */
[----:B0-----:R-:W-:-:S06]  /*0990*/  ISETP.NE.AND P3, PT, R23, R0, PT ;  /* 0x000000001700720c */ /* 0x001fcc0003f65270 */
[----:B------:R-:W0:Y:S01]  /*09a0*/  F2I.F64.TRUNC R11, R10 ;  /* 0x0000000a000b7311 */ /* 0x000e22000030d100 */
[----:B--2---:R-:W-:Y:S01]  /*09b0*/  DADD R18, R18, 0.5 ;  /* 0x3fe0000012127429 */ /* 0x004fe20000000000 */
[----:B------:R-:W-:Y:S01]  /*09c0*/  IADD3 R9, PT, PT, R20, 0x1, RZ ;  /* 0x0000000114097810 */ /* 0x000fe20007ffe0ff */
[----:B------:R-:W-:Y:S01]  /*09d0*/  @P2 IMAD.MOV R9, RZ, RZ, R20 ;  /* 0x000000ffff092224 */ /* 0x000fe200078e0214 */
[----:B---3--:R-:W-:-:S04]  /*09e0*/  ISETP.NE.AND P2, PT, R27, R0, PT ;  /* 0x000000001b00720c */ /* 0x008fc80003f45270 */
[----:B------:R-:W1:Y:S01]  /*09f0*/  F2I.F64.TRUNC R17, R16 ;  /* 0x0000001000117311 */ /* 0x000e62000030d100 */
[----:B------:R-:W-:Y:S01]  /*0a00*/  IADD3 R20, PT, PT, R9, 0x1, RZ ;  /* 0x0000000109147810 */ /* 0x000fe20007ffe0ff */
[----:B------:R-:W-:Y:S01]  /*0a10*/  @P3 IMAD.MOV R20, RZ, RZ, R9 ;  /* 0x000000ffff143224 */ /* 0x000fe200078e0209 */
[----:B0-----:R-:W-:-:S05]  /*0a20*/  ISETP.NE.AND P3, PT, R11, R0, PT ;  /* 0x000000000b00720c */ /* 0x001fca0003f65270 */
[----:B------:R-:W0:Y:S01]  /*0a30*/  F2I.F64.TRUNC R19, R18 ;  /* 0x0000001200137311 */ /* 0x000e22000030d100 */
[----:B------:R-:W-:Y:S01]  /*0a40*/  IADD3 R9, PT, PT, R20, 0x1, RZ ;  /* 0x0000000114097810 */ /* 0x000fe20007ffe0ff */
[----:B------:R-:W-:Y:S01]  /*0a50*/  @P2 IMAD.MOV R9, RZ, RZ, R20 ;  /* 0x000000ffff092224 */ /* 0x000fe200078e0214 */
[----:B-1----:R-:W-:-:S04]  /*0a60*/  ISETP.NE.AND P4, PT, R17, R0, PT ;  /* 0x000000001100720c */ /* 0x002fc80003f85270 */
[----:B------:R-:W-:Y:S01]  /*0a70*/  IADD3 R10, PT, PT, R9, 0x1, RZ ;  /* 0x00000001090a7810 */ /* 0x000fe20007ffe0ff */
[----:B------:R-:W-:Y:S01]  /*0a80*/  @P3 IMAD.MOV R10, RZ, RZ, R9 ;  /* 0x000000ffff0a3224 */ /* 0x000fe200078e0209 */
[----:B------:R-:W-:Y:S02]  /*0a90*/  ISETP.NE.AND P3, PT, R8, RZ, PT ;  /* 0x000000ff0800720c */ /* 0x000fe40003f65270 */
[----:B0-----:R-:W-:Y:S02]  /*0aa0*/  ISETP.NE.AND P2, PT, R19, R0, PT ;  /* 0x000000001300720c */ /* 0x001fe40003f45270 */
[----:B------:R-:W-:-:S03]  /*0ab0*/  IADD3 R9, PT, PT, R10, 0x1, RZ ;  /* 0x000000010a097810 */ /* 0x000fc60007ffe0ff */
[----:B------:R-:W-:Y:S02]  /*0ac0*/  @P4 IADD3 R9, PT, PT, R10, RZ, RZ ;  /* 0x000000ff0a094210 */ /* 0x000fe40007ffe0ff */
[----:B------:R-:W-:-:S03]  /*0ad0*/  IADD3 R14, P4, PT, R14, 0x40, RZ ;  /* 0x000000400e0e7810 */ /* 0x000fc60007f9e0ff */
[----:B------:R-:W-:Y:S01]  /*0ae0*/  VIADD R23, R9, 0x1 ;  /* 0x0000000109177836 */ /* 0x000fe20000000000 */
[----:B------:R-:W-:Y:S02]  /*0af0*/  IADD3.X R15, PT, PT, RZ, R15, RZ, P4, !PT ;  /* 0x0000000fff0f7210 */ /* 0x000fe400027fe4ff */
[----:B------:R-:W-:Y:S01]  /*0b00*/  @P2 IMAD.MOV R23, RZ, RZ, R9 ;  /* 0x000000ffff172224 */ /* 0x000fe200078e0209 */
[----:B------:R-:W-:Y:S06]  /*0b10*/  @P3 BRA `(.L_x_3) ;  /* 0xfffffff400ec3947 */ /* 0x000fec000383ffff */
[----:B------:R-:W-:-:S07]  /*0b20*/  MOV R8, R5 ;  /* 0x0000000500087202 */ /* 0x000fce0000000f00 */
.L_x_2:
[----:B------:R-:W-:-:S13]  /*0b30*/  ISETP.NE.AND P2, PT, R2, RZ, PT ;  /* 0x000000ff0200720c */ /* 0x000fda0003f45270 */
[----:B------:R-:W-:Y:S05]  /*0b40*/  @!P2 BRA `(.L_x_4) ;  /* 0x000000080030a947 */ /* 0x000fea0003800000 */
[----:B------:R-:W-:Y:S01]  /*0b50*/  ISETP.NE.AND P2, PT, R4, RZ, PT ;  /* 0x000000ff0400720c */ /* 0x000fe20003f45270 */
[----:B------:R-:W-:-:S12]  /*0b60*/  @!P0 BRA `(.L_x_5) ;  /* 0x00000004000c8947 */ /* 0x000fd80003800000 */
[----:B------:R-:W1:Y:S02]  /*0b70*/  LDC.64 R14, c[0x0][0x380] ;  /* 0x0000e000ff0e7b82 */ /* 0x000e640000000a00 */
[----:B-1----:R-:W-:-:S05]  /*0b80*/  IMAD.WIDE.U32 R14, R8, 0x4, R14 ;  /* 0x00000004080e7825 */ /* 0x002fca00078e000e */
[----:B------:R-:W2:Y:S04]  /*0b90*/  LDG.E R17, desc[UR6][R14.64] ;  /* 0x000000060e117981 */ /* 0x000ea8000c1e1900 */
[----:B------:R-:W3:Y:S04]  /*0ba0*/  LDG.E R20, desc[UR6][R14.64+0x4] ;  /* 0x000004060e147981 */ /* 0x000ee8000c1e1900 */
[----:B------:R-:W4:Y:S04]  /*0bb0*/  LDG.E R16, desc[UR6][R14.64+0x8] ;  /* 0x000008060e107981 */ /* 0x000f28000c1e1900 */
[----:B------:R-:W5:Y:S04]  /*0bc0*/  LDG.E R11, desc[UR6][R14.64+0xc] ;  /* 0x00000c060e0b7981 */ /* 0x000f68000c1e1900 */
[----:B------:R-:W5:Y:S04]  /*0bd0*/  LDG.E R10, desc[UR6][R14.64+0x10] ;  /* 0x000010060e0a7981 */ /* 0x000f68000c1e1900 */
[----:B------:R-:W5:Y:S04]  /*0be0*/  LDG.E R9, desc[UR6][R14.64+0x14] ;  /* 0x000014060e097981 */ /* 0x000f68000c1e1900 */
[----:B------:R-:W5:Y:S04]  /*0bf0*/  LDG.E R18, desc[UR6][R14.64+0x18] ;  /* 0x000018060e127981 */ /* 0x000f68000c1e1900 */
[----:B------:R1:W5:Y:S01]  /*0c00*/  LDG.E R19, desc[UR6][R14.64+0x1c] ;  /* 0x00001c060e137981 */ /* 0x000362000c1e1900 */
[----:B------:R-:W-:Y:S01]  /*0c10*/  IADD3 R8, PT, PT, R8, 0x8, RZ ;  /* 0x0000000808087810 */ /* 0x000fe20007ffe0ff */
[----:B--2---:R-:W-:-:S04]  /*0c20*/  FMUL R22, R17, 10000 ;  /* 0x461c400011167820 */ /* 0x004fc80000400000 */
[----:B------:R2:W0:Y:S01]  /*0c30*/  F2F.F64.F32 R24, R22 ;  /* 0x0000001600187310 */ /* 0x0004220000201800 */
[----:B---3--:R-:W-:Y:S01]  /*0c40*/  FMUL R26, R20, 10000 ;  /* 0x461c4000141a7820 */ /* 0x008fe20000400000 */
[----:B----4-:R-:W-:-:S06]  /*0c50*/  FMUL R28, R16, 10000 ;  /* 0x461c4000101c7820 */ /* 0x010fcc0000400000 */
[----:B------:R3:W4:Y:S01]  /*0c60*/  F2F.F64.F32 R20, R26 ;  /* 0x0000001a00147310 */ /* 0x0007220000201800 */
[----:B-----5:R-:W-:Y:S01]  /*0c70*/  FMUL R29, R11, 10000 ;  /* 0x461c40000b1d7820 */ /* 0x020fe20000400000 */
[----:B--2---:R-:W-:Y:S01]  /*0c80*/  FMUL R22, R10, 10000 ;  /* 0x461c40000a167820 */ /* 0x004fe20000400000 */
[----:B0-----:R-:W-:-:S05]  /*0c90*/  DADD R24, R24, 0.5 ;  /* 0x3fe0000018187429 */ /* 0x001fca0000000000 */
[----:B------:R-:W0:Y:S01]  /*0ca0*/  F2F.F64.F32 R16, R28 ;  /* 0x0000001c00107310 */ /* 0x000e220000201800 */
[----:B---3--:R-:W-:Y:S01]  /*0cb0*/  FMUL R26, R9, 10000 ;  /* 0x461c4000091a7820 */ /* 0x008fe20000400000 */
[----:B------:R-:W-:Y:S02]  /*0cc0*/  VIADD R9, R23, 0x1 ;  /* 0x0000000117097836 */ /* 0x000fe40000000000 */
[----:B------:R-:W-:Y:S01]  /*0cd0*/  FMUL R18, R18, 10000 ;  /* 0x461c400012127820 */ /* 0x000fe20000400000 */
[----:B----4-:R-:W-:-:S03]  /*0ce0*/  DADD R20, R20, 0.5 ;  /* 0x3fe0000014147429 */ /* 0x010fc60000000000 */
[----:B-1----:R-:W1:Y:S01]  /*0cf0*/  F2F.F64.F32 R14, R29 ;  /* 0x0000001d000e7310 */ /* 0x002e620000201800 */
[----:B------:R-:W-:Y:S01]  /*0d00*/  FMUL R19, R19, 10000 ;  /* 0x461c400013137820 */ /* 0x000fe20000400000 */
[----:B0-----:R-:W-:-:S06]  /*0d10*/  DADD R16, R16, 0.5 ;  /* 0x3fe0000010107429 */ /* 0x001fcc0000000000 */
[----:B------:R-:W0:Y:S01]  /*0d20*/  F2I.F64.TRUNC R25, R24 ;  /* 0x0000001800197311 */ /* 0x000e22000030d100 */
[----:B-1----:R-:W-:-:S07]  /*0d30*/  DADD R14, R14, 0.5 ;  /* 0x3fe000000e0e7429 */ /* 0x002fce0000000000 */
[----:B------:R-:W1:Y:S01]  /*0d40*/  F2F.F64.F32 R10, R22 ;  /* 0x00000016000a7310 */ /* 0x000e620000201800 */
[----:B0-----:R-:W-:-:S07]  /*0d50*/  ISETP.NE.AND P4, PT, R25, R0, PT ;  /* 0x000000001900720c */ /* 0x001fce0003f85270 */
[----:B------:R-:W0:Y:S01]  /*0d60*/  F2I.F64.TRUNC R21, R20 ;  /* 0x0000001400157311 */ /* 0x000e22000030d100 */
[----:B-1----:R-:W-:-:S07]  /*0d70*/  DADD R10, R10, 0.5 ;  /* 0x3fe000000a0a7429 */ /* 0x002fce0000000000 */
[----:B------:R-:W1:Y:S01]  /*0d80*/  F2F.F64.F32 R24, R26 ;  /* 0x0000001a00187310 */ /* 0x000e620000201800 */
[----:B------:R-:W-:Y:S02]  /*0d90*/  @P4 IADD3 R9, PT, PT, R23, RZ, RZ ;  /* 0x000000ff17094210 */ /* 0x000fe40007ffe0ff */
[----:B0-----:R-:W-:-:S05]  /*0da0*/  ISETP.NE.AND P3, PT, R21, R0, PT ;  /* 0x000000001500720c */ /* 0x001fca0003f65270 */
[----:B------:R-:W0:Y:S01]  /*0db0*/  F2I.F64.TRUNC R17, R16 ;  /* 0x0000001000117311 */ /* 0x000e22000030d100 */
[----:B-1----:R-:W-:-:S07]  /*0dc0*/  DADD R24, R24, 0.5 ;  /* 0x3fe0000018187429 */ /* 0x002fce0000000000 */
[----:B------:R-:W1:Y:S01]  /*0dd0*/  F2F.F64.F32 R20, R18 ;  /* 0x0000001200147310 */ /* 0x000e620000201800 */
[----:B0-----:R-:W-:-:S07]  /*0de0*/  ISETP.NE.AND P4, PT, R17, R0, PT ;  /* 0x000000001100720c */ /* 0x001fce0003f85270 */
[----:B------:R0:W2:Y:S01]  /*0df0*/  F2I.F64.TRUNC R15, R14 ;  /* 0x0000000e000f7311 */ /* 0x0000a2000030d100 */
[----:B-1----:R-:W-:-:S07]  /*0e00*/  DADD R20, R20, 0.5 ;  /* 0x3fe0000014147429 */ /* 0x002fce0000000000 */
[----:B------:R-:W1:Y:S01]  /*0e10*/  F2I.F64.TRUNC R27, R10 ;  /* 0x0000000a001b7311 */ /* 0x000e62000030d100 */
[C---:B0-----:R-:W-:Y:S01]  /*0e20*/  VIADD R14, R9.reuse, 0x1 ;  /* 0x00000001090e7836 */ /* 0x041fe20000000000 */
[----:B------:R-:W-:Y:S02]  /*0e30*/  @P3 IADD3 R14, PT, PT, R9, RZ, RZ ;  /* 0x000000ff090e3210 */ /* 0x000fe40007ffe0ff */
[----:B--2---:R-:W-:-:S04]  /*0e40*/  ISETP.NE.AND P3, PT, R15, R0, PT ;  /* 0x000000000f00720c */ /* 0x004fc80003f65270 */
[----:B------:R-:W0:Y:S01]  /*0e50*/  F2F.F64.F32 R10, R19 ;  /* 0x00000013000a7310 */ /* 0x000e220000201800 */
[C---:B------:R-:W-:Y:S01]  /*0e60*/  VIADD R9, R14.reuse, 0x1 ;  /* 0x000000010e097836 */ /* 0x040fe20000000000 */
[----:B------:R-:W-:Y:S02]  /*0e70*/  @P4 IADD3 R9, PT, PT, R14, RZ, RZ ;  /* 0x000000ff0e094210 */ /* 0x000fe40007ffe0ff */
[----:B-1----:R-:W-:-:S04]  /*0e80*/  ISETP.NE.AND P4, PT, R27, R0, PT ;  /* 0x000000001b00720c */ /* 0x002fc80003f85270 */
[----:B------:R-:W1:Y:S01]  /*0e90*/  F2I.F64.TRUNC R25, R24 ;  /* 0x0000001800197311 */ /* 0x000e62000030d100 */
[C---:B------:R-:W-:Y:S01]  /*0ea0*/  VIADD R14, R9.reuse, 0x1 ;  /* 0x00000001090e7836 */ /* 0x040fe20000000000 */
[----:B------:R-:W-:Y:S01]  /*0eb0*/  @P3 IADD3 R14, PT, PT, R9, RZ, RZ ;  /* 0x000000ff090e3210 */ /* 0x000fe20007ffe0ff */
[----:B0-----:R-:W-:-:S05]  /*0ec0*/  DADD R10, R10, 0.5 ;  /* 0x3fe000000a0a7429 */ /* 0x001fca0000000000 */
[----:B------:R-:W0:Y:S01]  /*0ed0*/  F2I.F64.TRUNC R21, R20 ;  /* 0x0000001400157311 */ /* 0x000e22000030d100 */
[C---:B------:R-:W-:Y:S01]  /*0ee0*/  VIADD R9, R14.reuse, 0x1 ;  /* 0x000000010e097836 */ /* 0x040fe20000000000 */
[----:B------:R-:W-:Y:S02]  /*0ef0*/  @P4 IADD3 R9, PT, PT, R14, RZ, RZ ;  /* 0x000000ff0e094210 */ /* 0x000fe40007ffe0ff */
[----:B-1----:R-:W-:-:S04]  /*0f00*/  ISETP.NE.AND P3, PT, R25, R0, PT ;  /* 0x000000001900720c */ /* 0x002fc80003f65270 */
[----:B------:R-:W1:Y:S01]  /*0f10*/  F2I.F64.TRUNC R11, R10 ;  /* 0x0000000a000b7311 */ /* 0x000e62000030d100 */
[----:B------:R-:W-:Y:S01]  /*0f20*/  VIADD R14, R9, 0x1 ;  /* 0x00000001090e7836 */ /* 0x000fe20000000000 */
[----:B0-----:R-:W-:-:S07]  /*0f30*/  ISETP.NE.AND P4, PT, R21, R0, PT ;  /* 0x000000001500720c */ /* 0x001fce0003f85270 */
[----:B------:R-:W-:Y:S02]  /*0f40*/  @P3 IADD3 R14, PT, PT, R9, RZ, RZ ;  /* 0x000000ff090e3210 */ /* 0x000fe40007ffe0ff */
[----:B-1----:R-:W-:-:S03]  /*0f50*/  ISETP.NE.AND P3, PT, R11, R0, PT ;  /* 0x000000000b00720c */ /* 0x002fc60003f65270 */
[C---:B------:R-:W-:Y:S01]  /*0f60*/  VIADD R9, R14.reuse, 0x1 ;  /* 0x000000010e097836 */ /* 0x040fe20000000000 */
[----:B------:R-:W-:-:S05]  /*0f70*/  @P4 IADD3 R9, PT, PT, R14, RZ, RZ ;  /* 0x000000ff0e094210 */ /* 0x000fca0007ffe0ff */
[----:B------:R-:W-:-:S04]  /*0f80*/  VIADD R23, R9, 0x1 ;  /* 0x0000000109177836 */ /* 0x000fc80000000000 */
[----:B------:R-:W-:-:S07]  /*0f90*/  @P3 IMAD.MOV R23, RZ, RZ, R9 ;  /* 0x000000ffff173224 */ /* 0x000fce00078e0209 */
.L_x_5:
        /* <DEDUP_REMOVED lines=8> */
[----:B------:R-:W5:Y:S01]  /*1020*/  LDG.E R25, desc[UR6][R18.64+0xc] ;  /* 0x00000c0612197981 */ /* 0x000f62000c1e1900 */
[----:B------:R-:W-:-:S02]  /*1030*/  VIADD R8, R8, 0x4 ;  /* 0x0000000408087836 */ /* 0x000fc40000000000 */
[----:B--2---:R-:W-:-:S04]  /*1040*/  FMUL R9, R9, 10000 ;  /* 0x461c400009097820 */ /* 0x004fc80000400000 */
[----:B------:R1:W2:Y:S01]  /*1050*/  F2F.F64.F32 R14, R9 ;  /* 0x00000009000e7310 */ /* 0x0002a20000201800 */
[----:B---3--:R-:W-:Y:S01]  /*1060*/  FMUL R22, R10, 10000 ;  /* 0x461c40000a167820 */ /* 0x008fe20000400000 */
[----:B----4-:R-:W-:-:S06]  /*1070*/  FMUL R24, R16, 10000 ;  /* 0x461c400010187820 */ /* 0x010fcc0000400000 */
[----:B------:R-:W3:Y:S01]  /*1080*/  F2F.F64.F32 R10, R22 ;  /* 0x00000016000a7310 */ /* 0x000ee20000201800 */
[----:B-----5:R-:W-:Y:S01]  /*1090*/  FMUL R25, R25, 10000 ;  /* 0x461c400019197820 */ /* 0x020fe20000400000 */
[----:B-1----:R-:W-:Y:S01]  /*10a0*/  IADD3 R9, PT, PT, R23, 0x1, RZ ;  /* 0x0000000117097810 */ /* 0x002fe20007ffe0ff */
[----:B--2---:R-:W-:-:S05]  /*10b0*/  DADD R20, R14, 0.5 ;  /* 0x3fe000000e147429 */ /* 0x004fca0000000000 */
[----:B------:R-:W1:Y:S01]  /*10c0*/  F2F.F64.F32 R16, R24 ;  /* 0x0000001800107310 */ /* 0x000e620000201800 */
[----:B---3--:R-:W-:-:S07]  /*10d0*/  DADD R10, R10, 0.5 ;  /* 0x3fe000000a0a7429 */ /* 0x008fce0000000000 */
[----:B------:R-:W2:Y:S01]  /*10e0*/  F2F.F64.F32 R14, R25 ;  /* 0x00000019000e7310 */ /* 0x000ea20000201800 */
[----:B-1----:R-:W-:-:S07]  /*10f0*/  DADD R16, R16, 0.5 ;  /* 0x3fe0000010107429 */ /* 0x002fce0000000000 */
[----:B------:R-:W1:Y:S01]  /*1100*/  F2I.F64.TRUNC R21, R20 ;  /* 0x0000001400157311 */ /* 0x000e62000030d100 */
[----:B--2---:R-:W-:-:S07]  /*1110*/  DADD R14, R14, 0.5 ;  /* 0x3fe000000e0e7429 */ /* 0x004fce0000000000 */
[----:B------:R-:W2:Y:S01]  /*1120*/  F2I.F64.TRUNC R11, R10 ;  /* 0x0000000a000b7311 */ /* 0x000ea2000030d100 */
[----:B-1----:R-:W-:-:S07]  /*1130*/  ISETP.NE.AND P4, PT, R21, R0, PT ;  /* 0x000000001500720c */ /* 0x002fce0003f85270 */
[----:B------:R-:W1:Y:S01]  /*1140*/  F2I.F64.TRUNC R17, R16 ;  /* 0x0000001000117311 */ /* 0x000e62000030d100 */
[----:B--2---:R-:W-:-:S07]  /*1150*/  ISETP.NE.AND P3, PT, R11, R0, PT ;  /* 0x000000000b00720c */ /* 0x004fce0003f65270 */
[----:B------:R-:W2:Y:S01]  /*1160*/  F2I.F64.TRUNC R15, R14 ;  /* 0x0000000e000f7311 */ /* 0x000ea2000030d100 */
[----:B------:R-:W-:Y:S01]  /*1170*/  @P4 IMAD.MOV R9, RZ, RZ, R23 ;  /* 0x000000ffff094224 */ /* 0x000fe200078e0217 */
[----:B-1----:R-:W-:-:S04]  /*1180*/  ISETP.NE.AND P4, PT, R17, R0, PT ;  /* 0x000000001100720c */ /* 0x002fc80003f85270 */
[----:B------:R-:W-:Y:S01]  /*1190*/  IADD3 R18, PT, PT, R9, 0x1, RZ ;  /* 0x0000000109127810 */ /* 0x000fe20007ffe0ff */
[----:B------:R-:W-:Y:S01]  /*11a0*/  @P3 IMAD.MOV R18, RZ, RZ, R9 ;  /* 0x000000ffff123224 */ /* 0x000fe200078e0209 */
[----:B--2---:R-:W-:-:S04]  /*11b0*/  ISETP.NE.AND P3, PT, R15, R0, PT ;  /* 0x000000000f00720c */ /* 0x004fc80003f65270 */
[----:B------:R-:W-:-:S03]  /*11c0*/  IADD3 R9, PT, PT, R18, 0x1, RZ ;  /* 0x0000000112097810 */ /* 0x000fc60007ffe0ff */
[----:B------:R-:W-:-:S05]  /*11d0*/  @P4 IMAD.MOV R9, RZ, RZ, R18 ;  /* 0x000000ffff094224 */ /* 0x000fca00078e0212 */
[C---:B------:R-:W-:Y:S02]  /*11e0*/  IADD3 R23, PT, PT, R9.reuse, 0x1, RZ ;  /* 0x0000000109177810 */ /* 0x040fe40007ffe0ff */
[----:B------:R-:W-:-:S07]  /*11f0*/  @P3 IADD3 R23, PT, PT, R9, RZ, RZ ;  /* 0x000000ff09173210 */ /* 0x000fce0007ffe0ff */
.L_x_6:
[----:B------:R-:W-:Y:S05]  /*1200*/  @!P2 BRA `(.L_x_4) ;  /* 0x000000000080a947 */ /* 0x000fea0003800000 */
[----:B------:R-:W1:Y:S02]  /*1210*/  LDC.64 R10, c[0x0][0x380] ;  /* 0x0000e000ff0a7b82 */ /* 0x000e640000000a00 */
[----:B-1----:R-:W-:-:S05]  /*1220*/  IMAD.WIDE.U32 R8, R8, 0x4, R10 ;  /* 0x0000000408087825 */ /* 0x002fca00078e000a */
[----:B------:R-:W2:Y:S01]  /*1230*/  LDG.E R10, desc[UR6][R8.64] ;  /* 0x00000006080a7981 */ /* 0x000ea2000c1e1900 */
[----:B------:R-:W-:Y:S01]  /*1240*/  ISETP.NE.AND P3, PT, R6, 0x1, PT ;  /* 0x000000010600780c */ /* 0x000fe20003f65270 */
[----:B------:R-:W-:Y:S02]  /*1250*/  VIADD R15, R23, 0x1 ;  /* 0x00000001170f7836 */ /* 0x000fe40000000000 */
[----:B--2---:R-:W-:-:S04]  /*1260*/  FMUL R14, R10, 10000 ;  /* 0x461c40000a0e7820 */ /* 0x004fc80000400000 */
[----:B------:R-:W1:Y:S02]  /*1270*/  F2F.F64.F32 R10, R14 ;  /* 0x0000000e000a7310 */ /* 0x000e640000201800 */
[----:B-1----:R-:W-:-:S10]  /*1280*/  DADD R10, R10, 0.5 ;  /* 0x3fe000000a0a7429 */ /* 0x002fd40000000000 */
[----:B------:R-:W1:Y:S02]  /*1290*/  F2I.F64.TRUNC R11, R10 ;  /* 0x0000000a000b7311 */ /* 0x000e64000030d100 */
[----:B-1----:R-:W-:-:S13]  /*12a0*/  ISETP.NE.AND P2, PT, R11, R0, PT ;  /* 0x000000000b00720c */ /* 0x002fda0003f45270 */
[----:B------:R-:W-:-:S05]  /*12b0*/  @P2 IADD3 R15, PT, PT, R23, RZ, RZ ;  /* 0x000000ff170f2210 */ /* 0x000fca0007ffe0ff */
[----:B------:R-:W-:Y:S01]  /*12c0*/  IMAD.MOV.U32 R23, RZ, RZ, R15 ;  /* 0x000000ffff177224 */ /* 0x000fe200078e000f */
[----:B------:R-:W-:Y:S06]  /*12d0*/  @!P3 BRA `(.L_x_4) ;  /* 0x00000000004cb947 */ /* 0x000fec0003800000 */
[----:B------:R-:W-:Y:S01]  /*12e0*/  ISETP.NE.AND P3, PT, R6, 0x2, PT ;  /* 0x000000020600780c */ /* 0x000fe20003f65270 */
[----:B------:R-:W2:-:S12]  /*12f0*/  LDG.E R10, desc[UR6][R8.64+0x4] ;  /* 0x00000406080a7981 */ /* 0x000e98000c1e1900 */
[----:B------:R-:W3:Y:S01]  /*1300*/  @P3 LDG.E R14, desc[UR6][R8.64+0x8] ;  /* 0x00000806080e3981 */ /* 0x000ee2000c1e1900 */
[----:B------:R-:W-:Y:S01]  /*1310*/  IADD3 R17, PT, PT, R23, 0x1, RZ ;  /* 0x0000000117117810 */ /* 0x000fe20007ffe0ff */
[----:B--2---:R-:W-:-:S04]  /*1320*/  FMUL R16, R10, 10000 ;  /* 0x461c40000a107820 */ /* 0x004fc80000400000 */
[----:B------:R-:W1:Y:S01]  /*1330*/  F2F.F64.F32 R10, R16 ;  /* 0x00000010000a7310 */ /* 0x000e620000201800 */
[----:B---3--:R-:W-:-:S07]  /*1340*/  @P3 FMUL R18, R14, 10000 ;  /* 0x461c40000e123820 */ /* 0x008fce0000400000 */
[----:B------:R-:W2:Y:S01]  /*1350*/  @P3 F2F.F64.F32 R14, R18 ;  /* 0x00000012000e3310 */ /* 0x000ea20000201800 */
[----:B-1----:R-:W-:-:S10]  /*1360*/  DADD R10, R10, 0.5 ;  /* 0x3fe000000a0a7429 */ /* 0x002fd40000000000 */
[----:B------:R-:W1:Y:S01]  /*1370*/  F2I.F64.TRUNC R11, R10 ;  /* 0x0000000a000b7311 */ /* 0x000e62000030d100 */
[----:B--2---:R-:W-:-:S10]  /*1380*/  @P3 DADD R14, R14, 0.5 ;  /* 0x3fe000000e0e3429 */ /* 0x004fd40000000000 */
[----:B------:R-:W2:Y:S01]  /*1390*/  @P3 F2I.F64.TRUNC R15, R14 ;  /* 0x0000000e000f3311 */ /* 0x000ea2000030d100 */
[-C--:B-1----:R-:W-:Y:S02]  /*13a0*/  ISETP.NE.AND P2, PT, R11, R0.reuse, PT ;  /* 0x000000000b00720c */ /* 0x082fe40003f45270 */
[----:B--2---:R-:W-:-:S11]  /*13b0*/  ISETP.NE.AND P4, PT, R15, R0, P3 ;  /* 0x000000000f00720c */ /* 0x004fd60001f85270 */
[----:B------:R-:W-:-:S05]  /*13c0*/  @P2 IMAD.MOV R17, RZ, RZ, R23 ;  /* 0x000000ffff112224 */ /* 0x000fca00078e0217 */
[----:B------:R-:W-:-:S05]  /*13d0*/  MOV R23, R17 ;  /* 0x0000001100177202 */ /* 0x000fca0000000f00 */
[C---:B------:R-:W-:Y:S01]  /*13e0*/  @P3 VIADD R8, R23.reuse, 0x1 ;  /* 0x0000000117083836 */ /* 0x040fe20000000000 */
[----:B------:R-:W-:-:S05]  /*13f0*/  @P4 IADD3 R8, PT, PT, R23, RZ, RZ ;  /* 0x000000ff17084210 */ /* 0x000fca0007ffe0ff */
[----:B------:R-:W-:-:S07]  /*1400*/  @P3 IMAD.MOV.U32 R23, RZ, RZ, R8 ;  /* 0x000000ffff173224 */ /* 0x000fce00078e0008 */
.L_x_4:
[----:B------:R-:W1:Y:S01]  /*1410*/  LDCU UR8, c[0x0][0x398] ;  /* 0x00007300ff0877ac */ /* 0x000e620008000800 */
[----:B------:R2:W-:Y:S01]  /*1420*/  STG.E desc[UR6][R12.64], R23 ;  /* 0x000000170c007986 */ /* 0x0005e2000c101906 */
[----:B------:R-:W-:-:S04]  /*1430*/  IADD3 R0, PT, PT, R3, R0, RZ ;  /* 0x0000000003007210 */ /* 0x000fc80007ffe0ff */
[----:B-1----:R-:W-:-:S13]  /*1440*/  ISETP.GE.AND P2, PT, R0, UR8, PT ;  /* 0x0000000800007c0c */ /* 0x002fda000bf46270 */
[----:B--2---:R-:W-:Y:S05]  /*1450*/  @!P2 BRA `(.L_x_7) ;  /* 0xffffffec006ca947 */ /* 0x004fea000383ffff */
[----:B------:R-:W-:Y:S05]  /*1460*/  EXIT ;  /* 0x000000000000794d */ /* 0x000fea0003800000 */
.L_x_8:
[----:B------:R-:W-:-:S00]  /*1470*/  BRA `(.L_x_8) ;  /* 0xfffffffc00fc7947 */ /* 0x000fc0000383ffff */
[----:B------:R-:W-:-:S00]  /*1480*/  NOP ;  /* 0x0000000000007918 */ /* 0x000fc00000000000 */
[----:B------:R-:W-:-:S00]  /*1490*/  NOP ;  /* 0x0000000000007918 */ /* 0x000fc00000000000 */
[----:B------:R-:W-:-:S00]  /*14a0*/  NOP ;  /* 0x0000000000007918 */ /* 0x000fc00000000000 */
[----:B------:R-:W-:-:S00]  /*14b0*/  NOP ;  /* 0x0000000000007918 */ /* 0x000fc00000000000 */
[----:B------:R-:W-:-:S00]  /*14c0*/  NOP ;  /* 0x0000000000007918 */ /* 0x000fc00000000000 */
[----:B------:R-:W-:-:S00]  /*14d0*/  NOP ;  /* 0x0000000000007918 */ /* 0x000fc00000000000 */
[----:B------:R-:W-:-:S00]  /*14e0*/  NOP ;  /* 0x0000000000007918 */ /* 0x000fc00000000000 */
[----:B------:R-:W-:-:S00]  /*14f0*/  NOP ;  /* 0x0000000000007918 */ /* 0x000fc00000000000 */
.L_x_9:


//--------------------- .nv.shared.reserved.0     --------------------------
	.section	.nv.shared.reserved.0,"aw",@nobits
	.weak		__nv_reservedSMEM_offset_0_alias
	.size		__nv_reservedSMEM_offset_0_alias, 0, 64
	.other		__nv_reservedSMEM_offset_0_alias,@"STO_CUDA_RESERVED_SHARED STV_DEFAULT"
__nv_reservedSMEM_offset_0_alias:
	.zero		0
	.zero		64


//--------------------- .nv.constant0._Z4hashPfiPiii --------------------------
	.section	.nv.constant0._Z4hashPfiPiii,"a",@progbits
	.sectionflags	@""
	.align	4
.nv.constant0._Z4hashPfiPiii:
	.zero		928


//--------------------- SYMBOLS --------------------------

	.type		.nv.reservedSmem.offset0,@object
	.size		.nv.reservedSmem.offset0,0x4
